//
// Generated by NVIDIA NVVM Compiler
//
// Compiler Build ID: CL-36424714
// Cuda compilation tools, release 13.0, V13.0.88
// Based on NVVM 20.0.0
//

.version 9.0
.target sm_100
.address_size 64

	// .globl	_Z5calcfPfPKfS1_

.visible .entry _Z5calcfPfPKfS1_(
	.param .u64 .ptr .align 1 _Z5calcfPfPKfS1__param_0,
	.param .u64 .ptr .align 1 _Z5calcfPfPKfS1__param_1,
	.param .u64 .ptr .align 1 _Z5calcfPfPKfS1__param_2
)
{
	.reg .b32 	%r<2>;
	.reg .b32 	%f<4>;
	.reg .b64 	%rd<11>;

	ld.param.u64 	%rd1, [_Z5calcfPfPKfS1__param_0];
	ld.param.u64 	%rd2, [_Z5calcfPfPKfS1__param_1];
	ld.param.u64 	%rd3, [_Z5calcfPfPKfS1__param_2];
	cvta.to.global.u64 	%rd4, %rd1;
	cvta.to.global.u64 	%rd5, %rd2;
	cvta.to.global.u64 	%rd6, %rd3;
	mov.u32 	%r1, %tid.x;
	mul.wide.u32 	%rd7, %r1, 4;
	add.s64 	%rd8, %rd6, %rd7;
	ld.global.f32 	%f1, [%rd8];
	add.s64 	%rd9, %rd5, %rd7;
	ld.global.f32 	%f2, [%rd9];
	mul.rn.f32 	%f3, %f1, %f2;
	add.s64 	%rd10, %rd4, %rd7;
	st.global.f32 	[%rd10], %f3;
	ret;

}
	// .globl	_Z5calcdPdS_S_
.visible .entry _Z5calcdPdS_S_(
	.param .u64 .ptr .align 1 _Z5calcdPdS_S__param_0,
	.param .u64 .ptr .align 1 _Z5calcdPdS_S__param_1,
	.param .u64 .ptr .align 1 _Z5calcdPdS_S__param_2
)
{
	.reg .b32 	%r<2>;
	.reg .b64 	%rd<11>;
	.reg .b64 	%fd<4>;

	ld.param.u64 	%rd1, [_Z5calcdPdS_S__param_0];
	ld.param.u64 	%rd2, [_Z5calcdPdS_S__param_1];
	ld.param.u64 	%rd3, [_Z5calcdPdS_S__param_2];
	cvta.to.global.u64 	%rd4, %rd1;
	cvta.to.global.u64 	%rd5, %rd2;
	cvta.to.global.u64 	%rd6, %rd3;
	mov.u32 	%r1, %tid.x;
	mul.wide.u32 	%rd7, %r1, 8;
	add.s64 	%rd8, %rd6, %rd7;
	ld.global.f64 	%fd1, [%rd8];
	add.s64 	%rd9, %rd5, %rd7;
	ld.global.f64 	%fd2, [%rd9];
	mul.rn.f64 	%fd3, %fd1, %fd2;
	add.s64 	%rd10, %rd4, %rd7;
	st.global.f64 	[%rd10], %fd3;
	ret;

}


// ===== COMPILED SASS (sm_100) =====

	.target	sm_100

	.elftype	@"ET_EXEC"


//--------------------- .note.nv.tkinfo           --------------------------
	.section	.note.nv.tkinfo,"",@"SHT_NOTE"
	.sectionflags	@"SHF_NOTE_NV_TKINFO"
	.tkinfo
        /*0018*/ 	.word	0x00000002
        /*0030*/ 	.string	""
        /*0030*/ 	.string	"ptxas"
        /*0030*/ 	.string	"Cuda compilation tools, release 13.0, V13.0.88"
        /*0030*/ 	.string	"Build cuda_13.0.r13.0/compiler.36424714_0"
        /*0030*/ 	.string	"-arch sm_100 -m 64 "



//--------------------- .note.nv.cuinfo           --------------------------
	.section	.note.nv.cuinfo,"",@"SHT_NOTE"
	.sectionflags	@"SHF_NOTE_NV_CUINFO"
        /*0018*/ 	.short	0x0002
        /*001a*/ 	.short	0x0064
        /*001c*/ 	.short	0x0082
	.zero		2


//--------------------- .nv.info                  --------------------------
	.section	.nv.info,"",@"SHT_CUDA_INFO"
	.align	4


	//----- nvinfo : EIATTR_REGCOUNT
	.align		4
        /*0000*/ 	.byte	0x04, 0x2f
        /*0002*/ 	.short	(.L_1 - .L_0)
	.align		4
.L_0:
        /*0004*/ 	.word	index@(_Z5calcfPfPKfS1_)
        /*0008*/ 	.word	0x0000000c


	//----- nvinfo : EIATTR_FRAME_SIZE
	.align		4
.L_1:
        /*000c*/ 	.byte	0x04, 0x11
        /*000e*/ 	.short	(.L_3 - .L_2)
	.align		4
.L_2:
        /*0010*/ 	.word	index@(_Z5calcfPfPKfS1_)
        /*0014*/ 	.word	0x00000000


	//----- nvinfo : EIATTR_REGCOUNT
	.align		4
.L_3:
        /*0018*/ 	.byte	0x04, 0x2f
        /*001a*/ 	.short	(.L_5 - .L_4)
	.align		4
.L_4:
        /*001c*/ 	.word	index@(_Z5calcdPdS_S_)
        /*0020*/ 	.word	0x0000000e


	//----- nvinfo : EIATTR_FRAME_SIZE
	.align		4
.L_5:
        /*0024*/ 	.byte	0x04, 0x11
        /*0026*/ 	.short	(.L_7 - .L_6)
	.align		4
.L_6:
        /*0028*/ 	.word	index@(_Z5calcdPdS_S_)
        /*002c*/ 	.word	0x00000000


	//----- nvinfo : EIATTR_MIN_STACK_SIZE
	.align		4
.L_7:
        /*0030*/ 	.byte	0x04, 0x12
        /*0032*/ 	.short	(.L_9 - .L_8)
	.align		4
.L_8:
        /*0034*/ 	.word	index@(_Z5calcdPdS_S_)
        /*0038*/ 	.word	0x00000000


	//----- nvinfo : EIATTR_MIN_STACK_SIZE
	.align		4
.L_9:
        /*003c*/ 	.byte	0x04, 0x12
        /*003e*/ 	.short	(.L_11 - .L_10)
	.align		4
.L_10:
        /*0040*/ 	.word	index@(_Z5calcfPfPKfS1_)
        /*0044*/ 	.word	0x00000000
.L_11:


//--------------------- .nv.compat                --------------------------
	.section	.nv.compat,"",@"SHT_CUDA_COMPAT_INFO"
	.align	4
        /*0000*/ 	.byte	0x02, 0x09, 0x00, 0x00, 0x02, 0x02, 0x01, 0x00, 0x02, 0x05, 0x05, 0x00, 0x03, 0x07, 0x01, 0x01
        /*0010*/ 	.byte	0x02, 0x03, 0x00, 0x00, 0x02, 0x06, 0x01, 0x00, 0x04, 0x0b, 0x08, 0x00, 0x01, 0x00, 0x00, 0x00
        /*0020*/ 	.byte	0x00, 0x00, 0x00, 0x00


//--------------------- .nv.info._Z5calcdPdS_S_   --------------------------
	.section	.nv.info._Z5calcdPdS_S_,"",@"SHT_CUDA_INFO"
	.sectionflags	@""
	.align	4


	//----- nvinfo : EIATTR_CUDA_API_VERSION
	.align		4
        /*0000*/ 	.byte	0x04, 0x37
        /*0002*/ 	.short	(.L_13 - .L_12)
.L_12:
        /*0004*/ 	.word	0x00000082


	//----- nvinfo : EIATTR_KPARAM_INFO
	.align		4
.L_13:
        /*0008*/ 	.byte	0x04, 0x17
        /*000a*/ 	.short	(.L_15 - .L_14)
.L_14:
        /*000c*/ 	.word	0x00000000
        /*0010*/ 	.short	0x0002
        /*0012*/ 	.short	0x0010
        /*0014*/ 	.byte	0x00, 0xf5, 0x21, 0x00


	//----- nvinfo : EIATTR_KPARAM_INFO
	.align		4
.L_15:
        /*0018*/ 	.byte	0x04, 0x17
        /*001a*/ 	.short	(.L_17 - .L_16)
.L_16:
        /*001c*/ 	.word	0x00000000
        /*0020*/ 	.short	0x0001
        /*0022*/ 	.short	0x0008
        /*0024*/ 	.byte	0x00, 0xf5, 0x21, 0x00


	//----- nvinfo : EIATTR_KPARAM_INFO
	.align		4
.L_17:
        /*0028*/ 	.byte	0x04, 0x17
        /*002a*/ 	.short	(.L_19 - .L_18)
.L_18:
        /*002c*/ 	.word	0x00000000
        /*0030*/ 	.short	0x0000
        /*0032*/ 	.short	0x0000
        /*0034*/ 	.byte	0x00, 0xf5, 0x21, 0x00


	//----- nvinfo : EIATTR_SPARSE_MMA_MASK
	.align		4
.L_19:
        /*0038*/ 	.byte	0x03, 0x50
        /*003a*/ 	.short	0x0000


	//----- nvinfo : EIATTR_MAXREG_COUNT
	.align		4
        /*003c*/ 	.byte	0x03, 0x1b
        /*003e*/ 	.short	0x00ff


	//----- nvinfo : EIATTR_MERCURY_ISA_VERSION
	.align		4
        /*0040*/ 	.byte	0x03, 0x5f
        /*0042*/ 	.short	0x0101


	//----- nvinfo : EIATTR_VRC_CTA_INIT_COUNT
	.align		4
        /*0044*/ 	.byte	0x02, 0x4a
	.zero		1
	.zero		1


	//----- nvinfo : EIATTR_EXIT_INSTR_OFFSETS
	.align		4
        /*0048*/ 	.byte	0x04, 0x1c
        /*004a*/ 	.short	(.L_21 - .L_20)


	//   ....[0]....
.L_20:
        /*004c*/ 	.word	0x000000d0


	//----- nvinfo : EIATTR_CBANK_PARAM_SIZE
	.align		4
.L_21:
        /*0050*/ 	.byte	0x03, 0x19
        /*0052*/ 	.short	0x0018


	//----- nvinfo : EIATTR_PARAM_CBANK
	.align		4
        /*0054*/ 	.byte	0x04, 0x0a
        /*0056*/ 	.short	(.L_23 - .L_22)
	.align		4
.L_22:
        /*0058*/ 	.word	index@(.nv.constant0._Z5calcdPdS_S_)
        /*005c*/ 	.short	0x0380
        /*005e*/ 	.short	0x0018


	//----- nvinfo : EIATTR_SW_WAR
	.align		4
.L_23:
        /*0060*/ 	.byte	0x04, 0x36
        /*0062*/ 	.short	(.L_25 - .L_24)
.L_24:
        /*0064*/ 	.word	0x00000008
.L_25:


//--------------------- .nv.info._Z5calcfPfPKfS1_ --------------------------
	.section	.nv.info._Z5calcfPfPKfS1_,"",@"SHT_CUDA_INFO"
	.sectionflags	@""
	.align	4


	//----- nvinfo : EIATTR_CUDA_API_VERSION
	.align		4
        /*0000*/ 	.byte	0x04, 0x37
        /*0002*/ 	.short	(.L_27 - .L_26)
.L_26:
        /*0004*/ 	.word	0x00000082


	//----- nvinfo : EIATTR_KPARAM_INFO
	.align		4
.L_27:
        /*0008*/ 	.byte	0x04, 0x17
        /*000a*/ 	.short	(.L_29 - .L_28)
.L_28:
        /*000c*/ 	.word	0x00000000
        /*0010*/ 	.short	0x0002
        /*0012*/ 	.short	0x0010
        /*0014*/ 	.byte	0x00, 0xf5, 0x21, 0x00


	//----- nvinfo : EIATTR_KPARAM_INFO
	.align		4
.L_29:
        /*0018*/ 	.byte	0x04, 0x17
        /*001a*/ 	.short	(.L_31 - .L_30)
.L_30:
        /*001c*/ 	.word	0x00000000
        /*0020*/ 	.short	0x0001
        /*0022*/ 	.short	0x0008
        /*0024*/ 	.byte	0x00, 0xf5, 0x21, 0x00


	//----- nvinfo : EIATTR_KPARAM_INFO
	.align		4
.L_31:
        /*0028*/ 	.byte	0x04, 0x17
        /*002a*/ 	.short	(.L_33 - .L_32)
.L_32:
        /*002c*/ 	.word	0x00000000
        /*0030*/ 	.short	0x0000
        /*0032*/ 	.short	0x0000
        /*0034*/ 	.byte	0x00, 0xf5, 0x21, 0x00


	//----- nvinfo : EIATTR_SPARSE_MMA_MASK
	.align		4
.L_33:
        /*0038*/ 	.byte	0x03, 0x50
        /*003a*/ 	.short	0x0000


	//----- nvinfo : EIATTR_MAXREG_COUNT
	.align		4
        /*003c*/ 	.byte	0x03, 0x1b
        /*003e*/ 	.short	0x00ff


	//----- nvinfo : EIATTR_MERCURY_ISA_VERSION
	.align		4
        /*0040*/ 	.byte	0x03, 0x5f
        /*0042*/ 	.short	0x0101


	//----- nvinfo : EIATTR_VRC_CTA_INIT_COUNT
	.align		4
        /*0044*/ 	.byte	0x02, 0x4a
	.zero		1
	.zero		1


	//----- nvinfo : EIATTR_EXIT_INSTR_OFFSETS
	.align		4
        /*0048*/ 	.byte	0x04, 0x1c
        /*004a*/ 	.short	(.L_35 - .L_34)


	//   ....[0]....
.L_34:
        /*004c*/ 	.word	0x000000d0


	//----- nvinfo : EIATTR_CBANK_PARAM_SIZE
	.align		4
.L_35:
        /*0050*/ 	.byte	0x03, 0x19
        /*0052*/ 	.short	0x0018


	//----- nvinfo : EIATTR_PARAM_CBANK
	.align		4
        /*0054*/ 	.byte	0x04, 0x0a
        /*0056*/ 	.short	(.L_37 - .L_36)
	.align		4
.L_36:
        /*0058*/ 	.word	index@(.nv.constant0._Z5calcfPfPKfS1_)
        /*005c*/ 	.short	0x0380
        /*005e*/ 	.short	0x0018


	//----- nvinfo : EIATTR_SW_WAR
	.align		4
.L_37:
        /*0060*/ 	.byte	0x04, 0x36
        /*0062*/ 	.short	(.L_39 - .L_38)
.L_38:
        /*0064*/ 	.word	0x00000008
.L_39:


//--------------------- .nv.callgraph             --------------------------
	.section	.nv.callgraph,"",@"SHT_CUDA_CALLGRAPH"
	.align	4
	.sectionentsize	8
	.align		4
        /*0000*/ 	.word	0x00000000
	.align		4
        /*0004*/ 	.word	0xffffffff
	.align		4
        /*0008*/ 	.word	0x00000000
	.align		4
        /*000c*/ 	.word	0xfffffffe
	.align		4
        /*0010*/ 	.word	0x00000000
	.align		4
        /*0014*/ 	.word	0xfffffffd
	.align		4
        /*0018*/ 	.word	0x00000000
	.align		4
        /*001c*/ 	.word	0xfffffffc


//--------------------- .text._Z5calcdPdS_S_      --------------------------
	.section	.text._Z5calcdPdS_S_,"ax",@progbits
	.align	128
        .global         _Z5calcdPdS_S_
        .type           _Z5calcdPdS_S_,@function
        .size           _Z5calcdPdS_S_,(.L_x_2 - _Z5calcdPdS_S_)
        .other          _Z5calcdPdS_S_,@"STO_CUDA_ENTRY STV_DEFAULT"
_Z5calcdPdS_S_:
.text._Z5calcdPdS_S_:
[----:B------:R-:W-:Y:S01]  /*0000*/  LDC R1, c[0x0][0x37c] ;  /* 0x0000df00ff017b82 */ /* 0x000fe20000000800 */
[----:B------:R-:W0:Y:S07]  /*0010*/  S2R R11, SR_TID.X ;  /* 0x00000000000b7919 */ /* 0x000e2e0000002100 */
[----:B------:R-:W0:Y:S01]  /*0020*/  LDC.64 R2, c[0x0][0x390] ;  /* 0x0000e400ff027b82 */ /* 0x000e220000000a00 */
[----:B------:R-:W1:Y:S07]  /*0030*/  LDCU.64 UR4, c[0x0][0x358] ;  /* 0x00006b00ff0477ac */ /* 0x000e6e0008000a00 */
[----:B------:R-:W2:Y:S08]  /*0040*/  LDC.64 R4, c[0x0][0x388] ;  /* 0x0000e200ff047b82 */ /* 0x000eb00000000a00 */
[----:B------:R-:W3:Y:S01]  /*0050*/  LDC.64 R8, c[0x0][0x380] ;  /* 0x0000e000ff087b82 */ /* 0x000ee20000000a00 */
[----:B0-----:R-:W-:-:S04]  /*0060*/  IMAD.WIDE.U32 R2, R11, 0x8, R2 ;  /* 0x000000080b027825 */ /* 0x001fc800078e0002 */
[C---:B--2---:R-:W-:Y:S02]  /*0070*/  IMAD.WIDE.U32 R4, R11.reuse, 0x8, R4 ;  /* 0x000000080b047825 */ /* 0x044fe400078e0004 */
[----:B-1----:R-:W2:Y:S04]  /*0080*/  LDG.E.64 R2, desc[UR4][R2.64] ;  /* 0x0000000402027981 */ /* 0x002ea8000c1e1b00 */
[----:B------:R-:W2:Y:S01]  /*0090*/  LDG.E.64 R4, desc[UR4][R4.64] ;  /* 0x0000000404047981 */ /* 0x000ea2000c1e1b00 */
[----:B---3--:R-:W-:Y:S01]  /*00a0*/  IMAD.WIDE.U32 R8, R11, 0x8, R8 ;  /* 0x000000080b087825 */ /* 0x008fe200078e0008 */
[----:B--2---:R-:W-:-:S07]  /*00b0*/  DMUL R6, R2, R4 ;  /* 0x0000000402067228 */ /* 0x004fce0000000000 */
[----:B------:R-:W-:Y:S01]  /*00c0*/  STG.E.64 desc[UR4][R8.64], R6 ;  /* 0x0000000608007986 */ /* 0x000fe2000c101b04 */
[----:B------:R-:W-:Y:S05]  /*00d0*/  EXIT ;  /* 0x000000000000794d */ /* 0x000fea0003800000 */
.L_x_0:
[----:B------:R-:W-:-:S00]  /*00e0*/  BRA `(.L_x_0) ;  /* 0xfffffffc00fc7947 */ /* 0x000fc0000383ffff */
[----:B------:R-:W-:-:S00]  /*00f0*/  NOP ;  /* 0x0000000000007918 */ /* 0x000fc00000000000 */
        /* <DEDUP_REMOVED lines=8> */
.L_x_2:


//--------------------- .text._Z5calcfPfPKfS1_    --------------------------
	.section	.text._Z5calcfPfPKfS1_,"ax",@progbits
	.align	128
        .global         _Z5calcfPfPKfS1_
        .type           _Z5calcfPfPKfS1_,@function
        .size           _Z5calcfPfPKfS1_,(.L_x_3 - _Z5calcfPfPKfS1_)
        .other          _Z5calcfPfPKfS1_,@"STO_CUDA_ENTRY STV_DEFAULT"
_Z5calcfPfPKfS1_:
.text._Z5calcfPfPKfS1_:
        /* <DEDUP_REMOVED lines=8> */
[----:B-1----:R-:W2:Y:S04]  /*0080*/  LDG.E R2, desc[UR4][R2.64] ;  /* 0x0000000402027981 */ /* 0x002ea8000c1e1900 */
[----:B------:R-:W2:Y:S01]  /*0090*/  LDG.E R5, desc[UR4][R4.64] ;  /* 0x0000000404057981 */ /* 0x000ea2000c1e1900 */
[----:B---3--:R-:W-:-:S04]  /*00a0*/  IMAD.WIDE.U32 R6, R9, 0x4, R6 ;  /* 0x0000000409067825 */ /* 0x008fc800078e0006 */
[----:B--2---:R-:W-:-:S05]  /*00b0*/  FMUL R9, R2, R5 ;  /* 0x0000000502097220 */ /* 0x004fca0000400000 */
[----:B------:R-:W-:Y:S01]  /*00c0*/  STG.E desc[UR4][R6.64], R9 ;  /* 0x0000000906007986 */ /* 0x000fe2000c101904 */
[----:B------:R-:W-:Y:S05]  /*00d0*/  EXIT ;  /* 0x000000000000794d */ /* 0x000fea0003800000 */
.L_x_1:
        /* <DEDUP_REMOVED lines=10> */
.L_x_3:


//--------------------- .nv.shared.reserved.0     --------------------------
	.section	.nv.shared.reserved.0,"aw",@nobits
	.weak		__nv_reservedSMEM_offset_0_alias
	.size		__nv_reservedSMEM_offset_0_alias, 0, 64
	.other		__nv_reservedSMEM_offset_0_alias,@"STO_CUDA_RESERVED_SHARED STV_DEFAULT"
__nv_reservedSMEM_offset_0_alias:
	.zero		0
	.zero		64


//--------------------- .nv.constant0._Z5calcdPdS_S_ --------------------------
	.section	.nv.constant0._Z5calcdPdS_S_,"a",@progbits
	.sectionflags	@""
	.align	4
.nv.constant0._Z5calcdPdS_S_:
	.zero		920


//--------------------- .nv.constant0._Z5calcfPfPKfS1_ --------------------------
	.section	.nv.constant0._Z5calcfPfPKfS1_,"a",@progbits
	.sectionflags	@""
	.align	4
.nv.constant0._Z5calcfPfPKfS1_:
	.zero		920


//--------------------- SYMBOLS --------------------------

	.type		.nv.reservedSmem.offset0,@object
	.size		.nv.reservedSmem.offset0,0x4
